	.headerflags	@"EF_CUDA_TEXMODE_UNIFIED EF_CUDA_64BIT_ADDRESS EF_CUDA_ACCELERATORS EF_CUDA_SM90 EF_CUDA_VIRTUAL_SM(EF_CUDA_SM90)"
	.elftype	@"ET_EXEC"


//--------------------- .nv.info                  --------------------------
	.section	.nv.info,"",@"SHT_CUDA_INFO"
	.align	4


	//----- nvinfo : EIATTR_REGCOUNT
	.align		4
        /*0000*/ 	.byte	0x04, 0x2f
        /*0002*/ 	.short	(.L_1 - .L_0)
	.align		4
.L_0:
        /*0004*/ 	.word	index@(triton_poi_fused_cat_9)
        /*0008*/ 	.word	0x00000020


	//----- nvinfo : EIATTR_MIN_STACK_SIZE
	.align		4
.L_1:
        /*000c*/ 	.byte	0x04, 0x12
        /*000e*/ 	.short	(.L_3 - .L_2)
	.align		4
.L_2:
        /*0010*/ 	.word	index@(triton_poi_fused_cat_9)
        /*0014*/ 	.word	0x00000000


	//----- nvinfo : EIATTR_FRAME_SIZE
	.align		4
.L_3:
        /*0018*/ 	.byte	0x04, 0x11
        /*001a*/ 	.short	(.L_5 - .L_4)
	.align		4
.L_4:
        /*001c*/ 	.word	index@(triton_poi_fused_cat_9)
        /*0020*/ 	.word	0x00000000


	//----- nvinfo : EIATTR_MIN_STACK_SIZE
	.align		4
.L_5:
        /*0024*/ 	.byte	0x04, 0x12
        /*0026*/ 	.short	(.L_7 - .L_6)
	.align		4
.L_6:
        /*0028*/ 	.word	index@(triton_poi_fused_cat_9)
        /*002c*/ 	.word	0x00000000
.L_7:


//--------------------- .nv.info.triton_poi_fused_cat_9 --------------------------
	.section	.nv.info.triton_poi_fused_cat_9,"",@"SHT_CUDA_INFO"
	.sectionflags	@""
	.align	4


	//----- nvinfo : EIATTR_CUDA_API_VERSION
	.align		4
        /*0000*/ 	.byte	0x04, 0x37
        /*0002*/ 	.short	(.L_9 - .L_8)
.L_8:
        /*0004*/ 	.word	0x0000007c


	//----- nvinfo : EIATTR_KPARAM_INFO
	.align		4
.L_9:
        /*0008*/ 	.byte	0x04, 0x17
        /*000a*/ 	.short	(.L_11 - .L_10)
.L_10:
        /*000c*/ 	.word	0x00000000
        /*0010*/ 	.short	0x0006
        /*0012*/ 	.short	0x0030
        /*0014*/ 	.byte	0x00, 0xf0, 0x11, 0x00


	//----- nvinfo : EIATTR_KPARAM_INFO
	.align		4
.L_11:
        /*0018*/ 	.byte	0x04, 0x17
        /*001a*/ 	.short	(.L_13 - .L_12)
.L_12:
        /*001c*/ 	.word	0x00000000
        /*0020*/ 	.short	0x0005
        /*0022*/ 	.short	0x0028
        /*0024*/ 	.byte	0x00, 0xf4, 0x21, 0x00


	//----- nvinfo : EIATTR_KPARAM_INFO
	.align		4
.L_13:
        /*0028*/ 	.byte	0x04, 0x17
        /*002a*/ 	.short	(.L_15 - .L_14)
.L_14:
        /*002c*/ 	.word	0x00000000
        /*0030*/ 	.short	0x0004
        /*0032*/ 	.short	0x0020
        /*0034*/ 	.byte	0x00, 0xf4, 0x21, 0x00


	//----- nvinfo : EIATTR_KPARAM_INFO
	.align		4
.L_15:
        /*0038*/ 	.byte	0x04, 0x17
        /*003a*/ 	.short	(.L_17 - .L_16)
.L_16:
        /*003c*/ 	.word	0x00000000
        /*0040*/ 	.short	0x0003
        /*0042*/ 	.short	0x0018
        /*0044*/ 	.byte	0x00, 0xf4, 0x21, 0x00


	//----- nvinfo : EIATTR_KPARAM_INFO
	.align		4
.L_17:
        /*0048*/ 	.byte	0x04, 0x17
        /*004a*/ 	.short	(.L_19 - .L_18)
.L_18:
        /*004c*/ 	.word	0x00000000
        /*0050*/ 	.short	0x0002
        /*0052*/ 	.short	0x0010
        /*0054*/ 	.byte	0x00, 0xf4, 0x21, 0x00


	//----- nvinfo : EIATTR_KPARAM_INFO
	.align		4
.L_19:
        /*0058*/ 	.byte	0x04, 0x17
        /*005a*/ 	.short	(.L_21 - .L_20)
.L_20:
        /*005c*/ 	.word	0x00000000
        /*0060*/ 	.short	0x0001
        /*0062*/ 	.short	0x0008
        /*0064*/ 	.byte	0x00, 0xf4, 0x21, 0x00


	//----- nvinfo : EIATTR_KPARAM_INFO
	.align		4
.L_21:
        /*0068*/ 	.byte	0x04, 0x17
        /*006a*/ 	.short	(.L_23 - .L_22)
.L_22:
        /*006c*/ 	.word	0x00000000
        /*0070*/ 	.short	0x0000
        /*0072*/ 	.short	0x0000
        /*0074*/ 	.byte	0x00, 0xf4, 0x21, 0x00


	//----- nvinfo : EIATTR_SPARSE_MMA_MASK
	.align		4
.L_23:
        /*0078*/ 	.byte	0x03, 0x50
        /*007a*/ 	.short	0x0000


	//----- nvinfo : EIATTR_MAXREG_COUNT
	.align		4
        /*007c*/ 	.byte	0x03, 0x1b
        /*007e*/ 	.short	0x00ff


	//----- nvinfo : EIATTR_EXIT_INSTR_OFFSETS
	.align		4
        /*0080*/ 	.byte	0x04, 0x1c
        /*0082*/ 	.short	(.L_25 - .L_24)


	//   ....[0]....
.L_24:
        /*0084*/ 	.word	0x00000e70


	//----- nvinfo : EIATTR_REQNTID
	.align		4
.L_25:
        /*0088*/ 	.byte	0x04, 0x10
        /*008a*/ 	.short	(.L_27 - .L_26)
.L_26:
        /*008c*/ 	.word	0x00000080
        /*0090*/ 	.word	0x00000001
        /*0094*/ 	.word	0x00000001


	//----- nvinfo : EIATTR_CBANK_PARAM_SIZE
	.align		4
.L_27:
        /*0098*/ 	.byte	0x03, 0x19
        /*009a*/ 	.short	0x0034


	//----- nvinfo : EIATTR_PARAM_CBANK
	.align		4
        /*009c*/ 	.byte	0x04, 0x0a
        /*009e*/ 	.short	(.L_29 - .L_28)
	.align		4
.L_28:
        /*00a0*/ 	.word	index@(.nv.constant0.triton_poi_fused_cat_9)
        /*00a4*/ 	.short	0x0210
        /*00a6*/ 	.short	0x0034


	//----- nvinfo : EIATTR_SW_WAR
	.align		4
.L_29:
        /*00a8*/ 	.byte	0x04, 0x36
        /*00aa*/ 	.short	(.L_31 - .L_30)
.L_30:
        /*00ac*/ 	.word	0x00000008
.L_31:


//--------------------- .nv.callgraph             --------------------------
	.section	.nv.callgraph,"",@"SHT_CUDA_CALLGRAPH"
	.align	4
	.sectionentsize	8
	.align		4
        /*0000*/ 	.word	0x00000000
	.align		4
        /*0004*/ 	.word	0xffffffff
	.align		4
        /*0008*/ 	.word	0x00000000
	.align		4
        /*000c*/ 	.word	0xfffffffe
	.align		4
        /*0010*/ 	.word	0x00000000
	.align		4
        /*0014*/ 	.word	0xfffffffd
	.align		4
        /*0018*/ 	.word	0x00000000
	.align		4
        /*001c*/ 	.word	0xfffffffc


//--------------------- .text.triton_poi_fused_cat_9 --------------------------
	.section	.text.triton_poi_fused_cat_9,"ax",@progbits
	.align	128
        .global         triton_poi_fused_cat_9
        .type           triton_poi_fused_cat_9,@function
        .size           triton_poi_fused_cat_9,(.L_x_1 - triton_poi_fused_cat_9)
        .other          triton_poi_fused_cat_9,@"STO_CUDA_ENTRY STV_DEFAULT"
triton_poi_fused_cat_9:
.text.triton_poi_fused_cat_9:
[----:B------:R-:W-:Y:S01]  /*0000*/  LDC R1, c[0x0][0x28] ;  /* 0x00000a00ff017b82 */ /* 0x000fe20000000800 */
[----:B------:R-:W1:Y:S01]  /*0010*/  S2R R0, SR_TID.X ;  /* 0x0000000000007919 */ /* 0x000e620000002100 */
[----:B------:R-:W-:Y:S01]  /*0020*/  ULDC.64 UR4, c[0x0][0x210] ;  /* 0x0000840000047ab9 */ /* 0x000fe20000000a00 */
[----:B------:R-:W-:Y:S01]  /*0030*/  ULDC.64 UR6, c[0x0][0x220] ;  /* 0x0000880000067ab9 */ /* 0x000fe20000000a00 */
[----:B------:R-:W-:Y:S01]  /*0040*/  CS2R R26, SRZ ;  /* 0x00000000001a7805 */ /* 0x000fe2000001ff00 */
[----:B------:R-:W2:Y:S01]  /*0050*/  S2R R3, SR_CTAID.X ;  /* 0x0000000000037919 */ /* 0x000ea20000002500 */
[----:B------:R-:W-:Y:S01]  /*0060*/  CS2R R24, SRZ ;  /* 0x0000000000187805 */ /* 0x000fe2000001ff00 */
[----:B-1----:R-:W-:-:S05]  /*0070*/  IMAD.SHL.U32 R0, R0, 0x2, RZ ;  /* 0x0000000200007824 */ /* 0x002fca00078e00ff */
[----:B------:R-:W-:-:S05]  /*0080*/  LOP3.LUT R0, R0, 0xfe, RZ, 0xc0, !PT ;  /* 0x000000fe00007812 */ /* 0x000fca00078ec0ff */
[----:B--2---:R-:W-:-:S04]  /*0090*/  IMAD R0, R3, 0x100, R0 ;  /* 0x0000010003007824 */ /* 0x004fc800078e0200 */
[----:B------:R-:W-:Y:S01]  /*00a0*/  IMAD.HI R10, R0, 0x2aaaaaab, RZ ;  /* 0x2aaaaaab000a7827 */ /* 0x000fe200078e02ff */
[----:B------:R-:W-:-:S04]  /*00b0*/  SHF.R.S32.HI R3, RZ, 0x1f, R0 ;  /* 0x0000001fff037819 */ /* 0x000fc80000011400 */
[----:B------:R-:W-:Y:S02]  /*00c0*/  LEA.HI R3, R3, R0, RZ, 0x8 ;  /* 0x0000000003037211 */ /* 0x000fe400078f40ff */
[----:B------:R-:W-:Y:S02]  /*00d0*/  SHF.R.U32.HI R7, RZ, 0x1f, R10 ;  /* 0x0000001fff077819 */ /* 0x000fe4000001160a */
[----:B------:R-:W-:Y:S02]  /*00e0*/  SHF.R.S32.HI R11, RZ, 0x8, R3 ;  /* 0x00000008ff0b7819 */ /* 0x000fe40000011403 */
[----:B------:R-:W-:Y:S02]  /*00f0*/  LOP3.LUT R5, R3, 0xffffff00, RZ, 0xc0, !PT ;  /* 0xffffff0003057812 */ /* 0x000fe400078ec0ff */
[----:B------:R-:W-:Y:S01]  /*0100*/  LEA.HI.SX32 R10, R10, R7, 0x16 ;  /* 0x000000070a0a7211 */ /* 0x000fe200078fb2ff */
[----:B------:R-:W-:-:S04]  /*0110*/  IMAD.HI R2, R11, 0x2aaaaaab, RZ ;  /* 0x2aaaaaab0b027827 */ /* 0x000fc800078e02ff */
[----:B------:R-:W-:Y:S01]  /*0120*/  IMAD.IADD R5, R0, 0x1, -R5 ;  /* 0x0000000100057824 */ /* 0x000fe200078e0a05 */
[----:B------:R-:W-:-:S03]  /*0130*/  SHF.R.U32.HI R3, RZ, 0x1f, R2 ;  /* 0x0000001fff037819 */ /* 0x000fc60000011602 */
[----:B------:R-:W-:Y:S01]  /*0140*/  IMAD R13, R10, 0x400, R5 ;  /* 0x000004000a0d7824 */ /* 0x000fe200078e0205 */
[----:B------:R-:W-:-:S03]  /*0150*/  LEA.HI R2, R2, R3, RZ, 0x1e ;  /* 0x0000000302027211 */ /* 0x000fc600078ff0ff */
[----:B------:R-:W-:Y:S02]  /*0160*/  IMAD R3, R10, 0x200, R13 ;  /* 0x000002000a037824 */ /* 0x000fe400078e020d */
[----:B------:R-:W-:-:S03]  /*0170*/  IMAD R11, R2, -0x18, R11 ;  /* 0xffffffe8020b7824 */ /* 0x000fc600078e020b */
[----:B------:R-:W-:Y:S01]  /*0180*/  SHF.R.S32.HI R5, RZ, 0x1f, R3 ;  /* 0x0000001fff057819 */ /* 0x000fe20000011403 */
[C---:B------:R-:W-:Y:S02]  /*0190*/  IMAD.SHL.U32 R2, R11.reuse, 0x100, RZ ;  /* 0x000001000b027824 */ /* 0x040fe400078e00ff */
[----:B------:R-:W-:-:S03]  /*01a0*/  VIADD R4, R11, 0xfffffffa ;  /* 0xfffffffa0b047836 */ /* 0x000fc60000000000 */
[----:B------:R-:W-:-:S04]  /*01b0*/  IADD3 R3, P0, R2, R3, RZ ;  /* 0x0000000302037210 */ /* 0x000fc80007f1e0ff */
[----:B------:R-:W-:Y:S01]  /*01c0*/  LEA.HI.X.SX32 R6, R2, R5, 0x1, P0 ;  /* 0x0000000502067211 */ /* 0x000fe200000f0eff */
[C---:B------:R-:W-:Y:S01]  /*01d0*/  IMAD.SHL.U32 R28, R3.reuse, 0x4, RZ ;  /* 0x00000004031c7824 */ /* 0x040fe200078e00ff */
[----:B------:R-:W-:Y:S02]  /*01e0*/  ISETP.GE.U32.AND P0, PT, R4, 0x6, PT ;  /* 0x000000060400780c */ /* 0x000fe40003f06070 */
[----:B------:R-:W-:Y:S02]  /*01f0*/  SHF.L.U64.HI R6, R3, 0x2, R6 ;  /* 0x0000000203067819 */ /* 0x000fe40000010206 */
[----:B------:R-:W-:Y:S02]  /*0200*/  IADD3 R14, P1, R28, UR4, RZ ;  /* 0x000000041c0e7c10 */ /* 0x000fe4000ff3e0ff */
[----:B------:R-:W-:Y:S02]  /*0210*/  IADD3 R16, P2, R28, UR6, RZ ;  /* 0x000000061c107c10 */ /* 0x000fe4000ff5e0ff */
[----:B------:R-:W-:Y:S01]  /*0220*/  IADD3.X R15, R6, UR5, RZ, P1, !PT ;  /* 0x00000005060f7c10 */ /* 0x000fe20008ffe4ff */
[----:B------:R-:W-:Y:S01]  /*0230*/  ULDC.64 UR4, c[0x0][0x208] ;  /* 0x0000820000047ab9 */ /* 0x000fe20000000a00 */
[----:B------:R-:W-:Y:S01]  /*0240*/  IADD3.X R17, R6, UR7, RZ, P2, !PT ;  /* 0x0000000706117c10 */ /* 0x000fe200097fe4ff */
[----:B------:R-:W-:Y:S01]  /*0250*/  VIADD R2, R11, 0xfffffff4 ;  /* 0xfffffff40b027836 */ /* 0x000fe20000000000 */
[----:B------:R-:W-:Y:S01]  /*0260*/  CS2R R4, SRZ ;  /* 0x0000000000047805 */ /* 0x000fe2000001ff00 */
[----:B------:R-:W2:Y:S01]  /*0270*/  @!P0 LDG.E.64 R26, desc[UR4][R14.64+-0x1800] ;  /* 0xffe800040e1a8981 */ /* 0x000ea2000c1e1b00 */
[----:B------:R-:W-:Y:S01]  /*0280*/  CS2R R20, SRZ ;  /* 0x0000000000147805 */ /* 0x000fe2000001ff00 */
[----:B------:R-:W-:-:S02]  /*0290*/  ULDC.64 UR6, c[0x0][0x228] ;  /* 0x00008a0000067ab9 */ /* 0x000fc40000000a00 */
[----:B------:R-:W3:Y:S01]  /*02a0*/  @!P0 LDG.E.64 R24, desc[UR4][R16.64+-0x1800] ;  /* 0xffe8000410188981 */ /* 0x000ee2000c1e1b00 */
[----:B------:R-:W-:Y:S02]  /*02b0*/  ISETP.GE.U32.AND P3, PT, R2, 0x6, PT ;  /* 0x000000060200780c */ /* 0x000fe40003f66070 */
[----:B------:R-:W-:Y:S02]  /*02c0*/  CS2R R2, SRZ ;  /* 0x0000000000027805 */ /* 0x000fe4000001ff00 */
[----:B------:R-:W-:-:S09]  /*02d0*/  ISETP.GT.AND P2, PT, R11, 0x11, PT ;  /* 0x000000110b00780c */ /* 0x000fd20003f44270 */
[----:B------:R-:W4:Y:S04]  /*02e0*/  @!P3 LDG.E.64 R4, desc[UR4][R14.64+-0x3000] ;  /* 0xffd000040e04b981 */ /* 0x000f28000c1e1b00 */
[----:B------:R-:W5:Y:S01]  /*02f0*/  @!P3 LDG.E.64 R2, desc[UR4][R16.64+-0x3000] ;  /* 0xffd000041002b981 */ /* 0x000f62000c1e1b00 */
[----:B------:R-:W-:-:S03]  /*0300*/  CS2R R22, SRZ ;  /* 0x0000000000167805 */ /* 0x000fc6000001ff00 */
[----:B------:R1:W5:Y:S01]  /*0310*/  @P2 LDG.E.64 R20, desc[UR4][R16.64+-0x4800] ;  /* 0xffb8000410142981 */ /* 0x000362000c1e1b00 */
[----:B------:R-:W-:Y:S02]  /*0320*/  IADD3 R8, P1, R28, UR6, RZ ;  /* 0x000000061c087c10 */ /* 0x000fe4000ff3e0ff */
[----:B------:R-:W-:Y:S01]  /*0330*/  CS2R R18, SRZ ;  /* 0x0000000000127805 */ /* 0x000fe2000001ff00 */
[----:B------:R1:W5:Y:S01]  /*0340*/  @P2 LDG.E.64 R22, desc[UR4][R14.64+-0x4800] ;  /* 0xffb800040e162981 */ /* 0x000362000c1e1b00 */
[----:B------:R-:W-:Y:S01]  /*0350*/  IADD3.X R9, R6, UR7, RZ, P1, !PT ;  /* 0x0000000706097c10 */ /* 0x000fe20008ffe4ff */
[----:B------:R-:W-:Y:S01]  /*0360*/  ULDC.64 UR6, c[0x0][0x230] ;  /* 0x00008c0000067ab9 */ /* 0x000fe20000000a00 */
[----:B-1----:R-:W-:-:S03]  /*0370*/  CS2R R16, SRZ ;  /* 0x0000000000107805 */ /* 0x002fc6000001ff00 */
[----:B------:R-:W5:Y:S01]  /*0380*/  @!P3 LDG.E.64 R18, desc[UR4][R8.64+-0x3000] ;  /* 0xffd000040812b981 */ /* 0x000f62000c1e1b00 */
[----:B------:R-:W1:Y:S03]  /*0390*/  LDC.64 R14, c[0x0][0x218] ;  /* 0x00008600ff0e7b82 */ /* 0x000e660000000a00 */
[----:B------:R1:W5:Y:S05]  /*03a0*/  @P2 LDG.E.64 R16, desc[UR4][R8.64+-0x4800] ;  /* 0xffb8000408102981 */ /* 0x00036a000c1e1b00 */
[----:B-1----:R-:W1:Y:S01]  /*03b0*/  LDC.64 R8, c[0x0][0x210] ;  /* 0x00008400ff087b82 */ /* 0x002e620000000a00 */
[----:B------:R-:W-:-:S04]  /*03c0*/  IADD3 R28, P1, R28, UR6, RZ ;  /* 0x000000061c1c7c10 */ /* 0x000fc8000ff3e0ff */
[----:B------:R-:W-:Y:S02]  /*03d0*/  IADD3.X R29, R6, UR7, RZ, P1, !PT ;  /* 0x00000007061d7c10 */ /* 0x000fe40008ffe4ff */
[----:B------:R-:W-:Y:S01]  /*03e0*/  ISETP.GE.AND P1, PT, R11, 0x6, PT ;  /* 0x000000060b00780c */ /* 0x000fe20003f26270 */
[----:B------:R-:W-:Y:S01]  /*03f0*/  IMAD R11, R10, -0x1800, R0 ;  /* 0xffffe8000a0b7824 */ /* 0x000fe200078e0200 */
[----:B------:R-:W-:-:S03]  /*0400*/  CS2R R6, SRZ ;  /* 0x0000000000067805 */ /* 0x000fc6000001ff00 */
[----:B------:R-:W-:-:S03]  /*0410*/  IMAD R11, R10, 0x600, R11 ;  /* 0x000006000a0b7824 */ /* 0x000fc600078e020b */
[----:B------:R1:W5:Y:S01]  /*0420*/  @P2 LDG.E.64 R6, desc[UR4][R28.64+-0x4800] ;  /* 0xffb800041c062981 */ /* 0x000362000c1e1b00 */
[----:B------:R-:W-:-:S04]  /*0430*/  IMAD.WIDE R14, R13, 0x4, R14 ;  /* 0x000000040d0e7825 */ /* 0x000fc800078e020e */
[----:B-1----:R-:W-:Y:S01]  /*0440*/  IMAD.WIDE R28, R11, 0x4, R8 ;  /* 0x000000040b1c7825 */ /* 0x002fe200078e0208 */
[----:B------:R-:W-:-:S06]  /*0450*/  CS2R R8, SRZ ;  /* 0x0000000000087805 */ /* 0x000fcc000001ff00 */
[----:B------:R-:W5:Y:S01]  /*0460*/  @!P1 LDG.E.EL.64 R8, desc[UR4][R14.64] ;  /* 0x000000040e089981 */ /* 0x000f62000c2e1b00 */
[----:B------:R-:W-:-:S06]  /*0470*/  CS2R R10, SRZ ;  /* 0x00000000000a7805 */ /* 0x000fcc000001ff00 */
[----:B------:R-:W5:Y:S01]  /*0480*/  @!P1 LDG.E.64 R10, desc[UR4][R28.64] ;  /* 0x000000041c0a9981 */ /* 0x000f62000c1e1b00 */
[----:B--2---:R-:W-:Y:S02]  /*0490*/  SEL R13, R26, RZ, !P0 ;  /* 0x000000ff1a0d7207 */ /* 0x004fe40004000000 */
[----:B---3--:R-:W-:-:S05]  /*04a0*/  SEL R24, R24, RZ, !P0 ;  /* 0x000000ff18187207 */ /* 0x008fca0004000000 */
[----:B------:R-:W-:Y:S01]  /*04b0*/  FADD R26, R13, R24 ;  /* 0x000000180d1a7221 */ /* 0x000fe20000000000 */
[----:B------:R-:W-:-:S06]  /*04c0*/  CS2R R12, SRZ ;  /* 0x00000000000c7805 */ /* 0x000fcc000001ff00 */
[----:B------:R-:W2:Y:S01]  /*04d0*/  @!P0 LDG.E.EL.64 R12, desc[UR4][R14.64+0x400] ;  /* 0x000400040e0c8981 */ /* 0x000ea2000c2e1b00 */
[----:B------:R-:W-:Y:S02]  /*04e0*/  SEL R24, R27, RZ, !P0 ;  /* 0x000000ff1b187207 */ /* 0x000fe40004000000 */
[----:B------:R-:W-:Y:S02]  /*04f0*/  SEL R25, R25, RZ, !P0 ;  /* 0x000000ff19197207 */ /* 0x000fe40004000000 */
[----:B----4-:R-:W-:Y:S02]  /*0500*/  SEL R27, R4, RZ, !P3 ;  /* 0x000000ff041b7207 */ /* 0x010fe40005800000 */
[----:B-----5:R-:W-:Y:S01]  /*0510*/  SEL R2, R2, RZ, !P3 ;  /* 0x000000ff02027207 */ /* 0x020fe20005800000 */
[----:B------:R-:W-:Y:S01]  /*0520*/  FADD R4, R24, R25 ;  /* 0x0000001918047221 */ /* 0x000fe20000000000 */
[----:B------:R-:W-:Y:S02]  /*0530*/  CS2R R24, SRZ ;  /* 0x0000000000187805 */ /* 0x000fe4000001ff00 */
[----:B------:R-:W-:Y:S01]  /*0540*/  SEL R3, R3, RZ, !P3 ;  /* 0x000000ff03037207 */ /* 0x000fe20005800000 */
[----:B------:R-:W-:Y:S01]  /*0550*/  FADD R27, R27, R2 ;  /* 0x000000021b1b7221 */ /* 0x000fe20000000000 */
[----:B------:R-:W-:-:S02]  /*0560*/  SEL R2, R5, RZ, !P3 ;  /* 0x000000ff05027207 */ /* 0x000fc40005800000 */
[----:B------:R-:W3:Y:S01]  /*0570*/  @P2 LDG.E.EL.64 R24, desc[UR4][R14.64+0xc00] ;  /* 0x000c00040e182981 */ /* 0x000ee2000c2e1b00 */
[----:B------:R-:W-:Y:S02]  /*0580*/  SEL R5, R20, RZ, P2 ;  /* 0x000000ff14057207 */ /* 0x000fe40001000000 */
[----:B------:R-:W-:Y:S01]  /*0590*/  FADD R20, R2, R3 ;  /* 0x0000000302147221 */ /* 0x000fe20000000000 */
[----:B------:R-:W-:-:S06]  /*05a0*/  CS2R R2, SRZ ;  /* 0x0000000000027805 */ /* 0x000fcc000001ff00 */
[----:B------:R1:W4:Y:S01]  /*05b0*/  @!P3 LDG.E.EL.64 R2, desc[UR4][R14.64+0x800] ;  /* 0x000800040e02b981 */ /* 0x000322000c2e1b00 */
[----:B------:R-:W-:-:S05]  /*05c0*/  SEL R22, R22, RZ, P2 ;  /* 0x000000ff16167207 */ /* 0x000fca0001000000 */
[----:B------:R-:W-:Y:S01]  /*05d0*/  FADD R5, R22, R5 ;  /* 0x0000000516057221 */ /* 0x000fe20000000000 */
[----:B------:R-:W-:Y:S02]  /*05e0*/  SEL R8, R8, RZ, !P1 ;  /* 0x000000ff08087207 */ /* 0x000fe40004800000 */
[----:B------:R-:W-:-:S03]  /*05f0*/  SEL R9, R9, RZ, !P1 ;  /* 0x000000ff09097207 */ /* 0x000fc60004800000 */
[----:B------:R-:W-:-:S04]  /*0600*/  FADD R8, RZ, -R8 ;  /* 0x80000008ff087221 */ /* 0x000fc80000000000 */
[----:B------:R-:W-:Y:S01]  /*0610*/  FMUL R22, R8, 1.4426950216293334961 ;  /* 0x3fb8aa3b08167820 */ /* 0x000fe20000400000 */
[----:B------:R-:W-:-:S04]  /*0620*/  FADD R9, RZ, -R9 ;  /* 0x80000009ff097221 */ /* 0x000fc80000000000 */
[----:B------:R-:W-:Y:S01]  /*0630*/  FSETP.GEU.AND P6, PT, R22, -126, PT ;  /* 0xc2fc00001600780b */ /* 0x000fe20003fce000 */
[----:B------:R-:W-:-:S05]  /*0640*/  FMUL R9, R9, 1.4426950216293334961 ;  /* 0x3fb8aa3b09097820 */ /* 0x000fca0000400000 */
[----:B------:R-:W-:-:S07]  /*0650*/  FSETP.GEU.AND P4, PT, R9, -126, PT ;  /* 0xc2fc00000900780b */ /* 0x000fce0003f8e000 */
[----:B------:R-:W-:-:S04]  /*0660*/  @!P6 FMUL R22, R22, 0.5 ;  /* 0x3f0000001616e820 */ /* 0x000fc80000400000 */
[----:B------:R-:W5:Y:S02]  /*0670*/  MUFU.EX2 R8, R22 ;  /* 0x0000001600087308 */ /* 0x000f640000000800 */
[----:B------:R-:W-:-:S06]  /*0680*/  @!P4 FMUL R9, R9, 0.5 ;  /* 0x3f0000000909c820 */ /* 0x000fcc0000400000 */
[----:B------:R-:W1:Y:S01]  /*0690*/  MUFU.EX2 R9, R9 ;  /* 0x0000000900097308 */ /* 0x000e620000000800 */
[----:B-----5:R-:W-:-:S04]  /*06a0*/  @!P6 FMUL R8, R8, R8 ;  /* 0x000000080808e220 */ /* 0x020fc80000400000 */
[----:B------:R-:W-:Y:S01]  /*06b0*/  FADD R8, R8, 1 ;  /* 0x3f80000008087421 */ /* 0x000fe20000000000 */
[----:B01----:R-:W-:-:S04]  /*06c0*/  @!P4 FMUL R9, R9, R9 ;  /* 0x000000090909c220 */ /* 0x003fc80000400000 */
[----:B------:R-:W-:Y:S02]  /*06d0*/  FSETP.GT.AND P4, PT, R8, 8.50705917302346158658e+37, PT ;  /* 0x7e8000000800780b */ /* 0x000fe40003f84000 */
[----:B------:R-:W-:Y:S01]  /*06e0*/  SEL R14, R21, RZ, P2 ;  /* 0x000000ff150e7207 */ /* 0x000fe20001000000 */
[----:B------:R-:W-:Y:S01]  /*06f0*/  FADD R15, R9, 1 ;  /* 0x3f800000090f7421 */ /* 0x000fe20000000000 */
[----:B------:R-:W-:-:S09]  /*0700*/  IMAD.MOV.U32 R9, RZ, RZ, 0x3e800000 ;  /* 0x3e800000ff097424 */ /* 0x000fd200078e00ff */
[----:B------:R-:W-:Y:S01]  /*0710*/  @P4 FMUL R8, R8, 0.25 ;  /* 0x3e80000008084820 */ /* 0x000fe20000400000 */
[----:B------:R-:W-:Y:S02]  /*0720*/  SEL R18, R18, RZ, !P3 ;  /* 0x000000ff12127207 */ /* 0x000fe40005800000 */
[----:B------:R-:W-:Y:S02]  /*0730*/  SEL R16, R16, RZ, P2 ;  /* 0x000000ff10107207 */ /* 0x000fe40001000000 */
[----:B------:R-:W-:Y:S01]  /*0740*/  SEL R23, R23, RZ, P2 ;  /* 0x000000ff17177207 */ /* 0x000fe20001000000 */
[----:B------:R-:W-:Y:S01]  /*0750*/  FADD R27, R27, R18 ;  /* 0x000000121b1b7221 */ /* 0x000fe20000000000 */
[----:B------:R-:W-:Y:S01]  /*0760*/  SEL R19, R19, RZ, !P3 ;  /* 0x000000ff13137207 */ /* 0x000fe20005800000 */
[----:B------:R-:W-:Y:S02]  /*0770*/  FADD R18, R5, R16 ;  /* 0x0000001005127221 */ /* 0x000fe40000000000 */
[----:B------:R-:W-:-:S02]  /*0780*/  FADD R14, R23, R14 ;  /* 0x0000000e170e7221 */ /* 0x000fc40000000000 */
[----:B------:R-:W-:Y:S01]  /*0790*/  FADD R20, R20, R19 ;  /* 0x0000001314147221 */ /* 0x000fe20000000000 */
[----:B------:R-:W-:Y:S02]  /*07a0*/  SEL R17, R17, RZ, P2 ;  /* 0x000000ff11117207 */ /* 0x000fe40001000000 */
[----:B------:R-:W-:Y:S02]  /*07b0*/  SEL R29, R6, RZ, P2 ;  /* 0x000000ff061d7207 */ /* 0x000fe40001000000 */
[----:B--2---:R-:W-:Y:S02]  /*07c0*/  SEL R12, R12, RZ, !P0 ;  /* 0x000000ff0c0c7207 */ /* 0x004fe40004000000 */
[----:B------:R-:W-:-:S03]  /*07d0*/  SEL R13, R13, RZ, !P0 ;  /* 0x000000ff0d0d7207 */ /* 0x000fc60004000000 */
[----:B------:R-:W-:-:S04]  /*07e0*/  FADD R12, RZ, -R12 ;  /* 0x8000000cff0c7221 */ /* 0x000fc80000000000 */
[----:B------:R-:W-:Y:S01]  /*07f0*/  FMUL R12, R12, 1.4426950216293334961 ;  /* 0x3fb8aa3b0c0c7820 */ /* 0x000fe20000400000 */
[----:B------:R-:W-:-:S04]  /*0800*/  FADD R13, RZ, -R13 ;  /* 0x8000000dff0d7221 */ /* 0x000fc80000000000 */
[----:B------:R-:W-:Y:S01]  /*0810*/  FSETP.GEU.AND P5, PT, R12, -126, PT ;  /* 0xc2fc00000c00780b */ /* 0x000fe20003fae000 */
[----:B------:R-:W-:-:S05]  /*0820*/  FMUL R13, R13, 1.4426950216293334961 ;  /* 0x3fb8aa3b0d0d7820 */ /* 0x000fca0000400000 */
[----:B------:R-:W-:Y:S02]  /*0830*/  FSETP.GEU.AND P6, PT, R13, -126, PT ;  /* 0xc2fc00000d00780b */ /* 0x000fe40003fce000 */
[----:B---3--:R-:W-:-:S05]  /*0840*/  SEL R24, R24, RZ, P2 ;  /* 0x000000ff18187207 */ /* 0x008fca0001000000 */
[----:B------:R-:W-:Y:S01]  /*0850*/  @!P5 FMUL R12, R12, 0.5 ;  /* 0x3f0000000c0cd820 */ /* 0x000fe20000400000 */
[----:B------:R-:W-:-:S05]  /*0860*/  FADD R24, RZ, -R24 ;  /* 0x80000018ff187221 */ /* 0x000fca0000000000 */
[----:B------:R-:W0:Y:S01]  /*0870*/  MUFU.EX2 R12, R12 ;  /* 0x0000000c000c7308 */ /* 0x000e220000000800 */
[----:B------:R-:W-:Y:S01]  /*0880*/  @!P6 FMUL R13, R13, 0.5 ;  /* 0x3f0000000d0de820 */ /* 0x000fe20000400000 */
[----:B------:R-:W-:Y:S01]  /*0890*/  FMUL R21, R24, 1.4426950216293334961 ;  /* 0x3fb8aa3b18157820 */ /* 0x000fe20000400000 */
[----:B----4-:R-:W-:-:S05]  /*08a0*/  SEL R22, R2, RZ, !P3 ;  /* 0x000000ff02167207 */ /* 0x010fca0005800000 */
[----:B------:R-:W1:Y:S01]  /*08b0*/  MUFU.EX2 R13, R13 ;  /* 0x0000000d000d7308 */ /* 0x000e620000000800 */
[----:B------:R-:W-:Y:S02]  /*08c0*/  FSEL R2, R9, 1, P4 ;  /* 0x3f80000009027808 */ /* 0x000fe40002000000 */
[----:B------:R-:W-:Y:S01]  /*08d0*/  FSETP.GEU.AND P4, PT, R21, -126, PT ;  /* 0xc2fc00001500780b */ /* 0x000fe20003f8e000 */
[----:B0-----:R-:W-:-:S04]  /*08e0*/  @!P5 FMUL R12, R12, R12 ;  /* 0x0000000c0c0cd220 */ /* 0x001fc80000400000 */
[----:B------:R-:W-:Y:S01]  /*08f0*/  FADD R12, R12, 1 ;  /* 0x3f8000000c0c7421 */ /* 0x000fe20000000000 */
[----:B------:R-:W-:Y:S01]  /*0900*/  FSETP.GT.AND P5, PT, R15, 8.50705917302346158658e+37, PT ;  /* 0x7e8000000f00780b */ /* 0x000fe20003fa4000 */
[----:B------:R-:W-:Y:S01]  /*0910*/  FADD R22, RZ, -R22 ;  /* 0x80000016ff167221 */ /* 0x000fe20000000000 */
[----:B-1----:R-:W-:Y:S02]  /*0920*/  @!P6 FMUL R13, R13, R13 ;  /* 0x0000000d0d0de220 */ /* 0x002fe40000400000 */
[----:B------:R-:W-:-:S03]  /*0930*/  FSETP.GT.AND P6, PT, R12, 8.50705917302346158658e+37, PT ;  /* 0x7e8000000c00780b */ /* 0x000fc60003fc4000 */
[----:B------:R-:W-:Y:S01]  /*0940*/  @!P4 FMUL R21, R21, 0.5 ;  /* 0x3f0000001515c820 */ /* 0x000fe20000400000 */
[----:B------:R-:W-:Y:S01]  /*0950*/  FMUL R16, R22, 1.4426950216293334961 ;  /* 0x3fb8aa3b16107820 */ /* 0x000fe20000400000 */
[----:B------:R-:W-:Y:S02]  /*0960*/  SEL R25, R25, RZ, P2 ;  /* 0x000000ff19197207 */ /* 0x000fe40001000000 */
[----:B------:R-:W0:Y:S01]  /*0970*/  MUFU.EX2 R22, R21 ;  /* 0x0000001500167308 */ /* 0x000e220000000800 */
[----:B------:R-:W-:Y:S01]  /*0980*/  SEL R23, R3, RZ, !P3 ;  /* 0x000000ff03177207 */ /* 0x000fe20005800000 */
[----:B------:R-:W-:Y:S01]  /*0990*/  FADD R19, R13, 1 ;  /* 0x3f8000000d137421 */ /* 0x000fe20000000000 */
[----:B------:R-:W-:Y:S01]  /*09a0*/  FADD R25, RZ, -R25 ;  /* 0x80000019ff197221 */ /* 0x000fe20000000000 */
[----:B------:R-:W-:Y:S01]  /*09b0*/  @P5 FMUL R15, R15, 0.25 ;  /* 0x3e8000000f0f5820 */ /* 0x000fe20000400000 */
[C---:B------:R-:W-:Y:S01]  /*09c0*/  FSEL R5, R9.reuse, 1, P5 ;  /* 0x3f80000009057808 */ /* 0x040fe20002800000 */
[----:B------:R-:W-:Y:S01]  /*09d0*/  FADD R23, RZ, -R23 ;  /* 0x80000017ff177221 */ /* 0x000fe20000000000 */
[----:B------:R-:W-:Y:S01]  /*09e0*/  FSEL R13, R9, 1, P6 ;  /* 0x3f800000090d7808 */ /* 0x000fe20003000000 */
[----:B------:R-:W-:Y:S01]  /*09f0*/  @P6 FMUL R12, R12, 0.25 ;  /* 0x3e8000000c0c6820 */ /* 0x000fe20000400000 */
[----:B------:R-:W-:-:S02]  /*0a00*/  FSETP.GT.AND P5, PT, R19, 8.50705917302346158658e+37, PT ;  /* 0x7e8000001300780b */ /* 0x000fc40003fa4000 */
[----:B------:R-:W-:Y:S01]  /*0a10*/  FSETP.GEU.AND P6, PT, R16, -126, PT ;  /* 0xc2fc00001000780b */ /* 0x000fe20003fce000 */
[----:B------:R-:W-:Y:S01]  /*0a20*/  FMUL R28, R25, 1.4426950216293334961 ;  /* 0x3fb8aa3b191c7820 */ /* 0x000fe20000400000 */
[----:B------:R-:W-:Y:S01]  /*0a30*/  FMUL R25, R23, 1.4426950216293334961 ;  /* 0x3fb8aa3b17197820 */ /* 0x000fe20000400000 */
[----:B0-----:R-:W-:-:S04]  /*0a40*/  @!P4 FMUL R22, R22, R22 ;  /* 0x000000161616c220 */ /* 0x001fc80000400000 */
[----:B------:R-:W-:Y:S01]  /*0a50*/  FSETP.GEU.AND P4, PT, R25, -126, PT ;  /* 0xc2fc00001900780b */ /* 0x000fe20003f8e000 */
[----:B------:R-:W-:Y:S01]  /*0a60*/  FADD R3, R14, R17 ;  /* 0x000000110e037221 */ /* 0x000fe20000000000 */
[----:B------:R-:W-:Y:S02]  /*0a70*/  FSEL R14, R9, 1, P5 ;  /* 0x3f800000090e7808 */ /* 0x000fe40002800000 */
[----:B------:R-:W-:Y:S01]  /*0a80*/  @P5 FMUL R19, R19, 0.25 ;  /* 0x3e80000013135820 */ /* 0x000fe20000400000 */
[----:B------:R-:W-:Y:S01]  /*0a90*/  FSETP.GEU.AND P5, PT, R28, -126, PT ;  /* 0xc2fc00001c00780b */ /* 0x000fe20003fae000 */
[----:B------:R-:W-:-:S04]  /*0aa0*/  @!P6 FMUL R16, R16, 0.5 ;  /* 0x3f0000001010e820 */ /* 0x000fc80000400000 */
[----:B------:R-:W0:Y:S03]  /*0ab0*/  MUFU.EX2 R24, R16 ;  /* 0x0000001000187308 */ /* 0x000e260000000800 */
[----:B------:R-:W-:Y:S01]  /*0ac0*/  @!P4 FMUL R25, R25, 0.5 ;  /* 0x3f0000001919c820 */ /* 0x000fe20000400000 */
[----:B------:R-:W-:-:S04]  /*0ad0*/  FADD R17, R22, 1 ;  /* 0x3f80000016117421 */ /* 0x000fc80000000000 */
[----:B------:R-:W1:Y:S01]  /*0ae0*/  MUFU.EX2 R22, R25 ;  /* 0x0000001900167308 */ /* 0x000e620000000800 */
[----:B------:R-:W-:Y:S01]  /*0af0*/  @!P5 FMUL R28, R28, 0.5 ;  /* 0x3f0000001c1cd820 */ /* 0x000fe20000400000 */
[----:B0-----:R-:W-:-:S06]  /*0b00*/  @!P6 FMUL R24, R24, R24 ;  /* 0x000000181818e220 */ /* 0x001fcc0000400000 */
[----:B------:R-:W0:Y:S01]  /*0b10*/  MUFU.EX2 R23, R28 ;  /* 0x0000001c00177308 */ /* 0x000e220000000800 */
[----:B------:R-:W-:Y:S01]  /*0b20*/  FADD R24, R24, 1 ;  /* 0x3f80000018187421 */ /* 0x000fe20000000000 */
[----:B-1----:R-:W-:-:S04]  /*0b30*/  @!P4 FMUL R22, R22, R22 ;  /* 0x000000161616c220 */ /* 0x002fc80000400000 */
[----:B------:R-:W-:Y:S02]  /*0b40*/  FSETP.GT.AND P4, PT, R24, 8.50705917302346158658e+37, PT ;  /* 0x7e8000001800780b */ /* 0x000fe40003f84000 */
[----:B------:R1:W2:Y:S01]  /*0b50*/  MUFU.RCP R21, R8 ;  /* 0x0000000800157308 */ /* 0x0002a20000001000 */
[----:B0-----:R-:W-:-:S04]  /*0b60*/  @!P5 FMUL R23, R23, R23 ;  /* 0x000000171717d220 */ /* 0x001fc80000400000 */
[----:B-1----:R-:W-:Y:S01]  /*0b70*/  FADD R8, R23, 1 ;  /* 0x3f80000017087421 */ /* 0x002fe20000000000 */
[----:B------:R-:W-:-:S05]  /*0b80*/  FADD R22, R22, 1 ;  /* 0x3f80000016167421 */ /* 0x000fca0000000000 */
[----:B------:R-:W-:Y:S01]  /*0b90*/  @P4 FMUL R24, R24, 0.25 ;  /* 0x3e80000018184820 */ /* 0x000fe20000400000 */
[----:B------:R-:W-:Y:S02]  /*0ba0*/  FSEL R6, R9, 1, P4 ;  /* 0x3f80000009067808 */ /* 0x000fe40002000000 */
[----:B------:R-:W-:Y:S02]  /*0bb0*/  FSETP.GT.AND P6, PT, R17, 8.50705917302346158658e+37, PT ;  /* 0x7e8000001100780b */ /* 0x000fe40003fc4000 */
[----:B------:R-:W-:Y:S02]  /*0bc0*/  FSETP.GT.AND P4, PT, R8, 8.50705917302346158658e+37, PT ;  /* 0x7e8000000800780b */ /* 0x000fe40003f84000 */
[----:B------:R-:W-:Y:S01]  /*0bd0*/  FSETP.GT.AND P5, PT, R22, 8.50705917302346158658e+37, PT ;  /* 0x7e8000001600780b */ /* 0x000fe20003fa4000 */
[----:B------:R-:W0:Y:S01]  /*0be0*/  MUFU.RCP R12, R12 ;  /* 0x0000000c000c7308 */ /* 0x000e220000001000 */
[----:B------:R-:W-:-:S07]  /*0bf0*/  SEL R28, R7, RZ, P2 ;  /* 0x000000ff071c7207 */ /* 0x000fce0001000000 */
[----:B------:R-:W-:Y:S02]  /*0c00*/  @P6 FMUL R17, R17, 0.25 ;  /* 0x3e80000011116820 */ /* 0x000fe40000400000 */
[----:B------:R-:W-:Y:S02]  /*0c10*/  @P4 FMUL R8, R8, 0.25 ;  /* 0x3e80000008084820 */ /* 0x000fe40000400000 */
[----:B------:R-:W-:Y:S01]  /*0c20*/  @P5 FMUL R22, R22, 0.25 ;  /* 0x3e80000016165820 */ /* 0x000fe20000400000 */
[----:B------:R-:W-:Y:S01]  /*0c30*/  MUFU.RCP R16, R15 ;  /* 0x0000000f00107308 */ /* 0x000fe20000001000 */
[----:B------:R-:W-:Y:S01]  /*0c40*/  FADD R7, R3, R28 ;  /* 0x0000001c03077221 */ /* 0x000fe20000000000 */
[----:B--2---:R-:W-:Y:S02]  /*0c50*/  FMUL R21, R21, R2 ;  /* 0x0000000215157220 */ /* 0x004fe40000400000 */
[----:B------:R-:W1:Y:S04]  /*0c60*/  LDC.64 R2, c[0x0][0x238] ;  /* 0x00008e00ff027b82 */ /* 0x000e680000000a00 */
[----:B------:R-:W2:Y:S08]  /*0c70*/  MUFU.RCP R17, R17 ;  /* 0x0000001100117308 */ /* 0x000eb00000001000 */
[----:B------:R-:W3:Y:S01]  /*0c80*/  MUFU.RCP R8, R8 ;  /* 0x0000000800087308 */ /* 0x000ee20000001000 */
[----:B0-----:R-:W-:-:S07]  /*0c90*/  FMUL R13, R12, R13 ;  /* 0x0000000d0c0d7220 */ /* 0x001fce0000400000 */
[----:B------:R-:W0:Y:S01]  /*0ca0*/  MUFU.RCP R15, R24 ;  /* 0x00000018000f7308 */ /* 0x000e220000001000 */
[C---:B------:R-:W-:Y:S02]  /*0cb0*/  FSEL R23, R9.reuse, 1, P5 ;  /* 0x3f80000009177808 */ /* 0x040fe40002800000 */
[----:B------:R-:W-:-:S05]  /*0cc0*/  FSEL R12, R9, 1, P6 ;  /* 0x3f800000090c7808 */ /* 0x000fca0003000000 */
[----:B------:R-:W4:Y:S01]  /*0cd0*/  MUFU.RCP R19, R19 ;  /* 0x0000001300137308 */ /* 0x000f220000001000 */
[----:B------:R-:W-:-:S07]  /*0ce0*/  FSEL R9, R9, 1, P4 ;  /* 0x3f80000009097808 */ /* 0x000fce0002000000 */
[----:B------:R-:W5:Y:S01]  /*0cf0*/  MUFU.RCP R22, R22 ;  /* 0x0000001600167308 */ /* 0x000f620000001000 */
[----:B------:R-:W-:Y:S01]  /*0d00*/  FADD R18, R18, R29 ;  /* 0x0000001d12127221 */ /* 0x000fe20000000000 */
[----:B--2---:R-:W-:Y:S01]  /*0d10*/  FMUL R17, R17, R12 ;  /* 0x0000000c11117220 */ /* 0x004fe20000400000 */
[----:B---3--:R-:W-:Y:S01]  /*0d20*/  FMUL R8, R8, R9 ;  /* 0x0000000908087220 */ /* 0x008fe20000400000 */
[----:B0-----:R-:W-:Y:S02]  /*0d30*/  FMUL R6, R15, R6 ;  /* 0x000000060f067220 */ /* 0x001fe40000400000 */
[----:B------:R-:W-:Y:S01]  /*0d40*/  FFMA R17, R18, R17, R18 ;  /* 0x0000001112117223 */ /* 0x000fe20000000012 */
[----:B----4-:R-:W-:Y:S01]  /*0d50*/  FMUL R19, R19, R14 ;  /* 0x0000000e13137220 */ /* 0x010fe20000400000 */
[----:B------:R-:W-:Y:S01]  /*0d60*/  FFMA R8, R7, R8, R7 ;  /* 0x0000000807087223 */ /* 0x000fe20000000007 */
[----:B------:R-:W-:Y:S01]  /*0d70*/  FFMA R27, R27, R6, R27 ;  /* 0x000000061b1b7223 */ /* 0x000fe2000000001b */
[----:B------:R-:W-:Y:S01]  /*0d80*/  SEL R10, R10, RZ, !P1 ;  /* 0x000000ff0a0a7207 */ /* 0x000fe20004800000 */
[----:B------:R-:W-:Y:S01]  /*0d90*/  FMUL R5, R16, R5 ;  /* 0x0000000510057220 */ /* 0x000fe20000400000 */
[----:B------:R-:W-:Y:S01]  /*0da0*/  SEL R6, R11, RZ, !P1 ;  /* 0x000000ff0b067207 */ /* 0x000fe20004800000 */
[----:B-----5:R-:W-:Y:S01]  /*0db0*/  FMUL R23, R22, R23 ;  /* 0x0000001716177220 */ /* 0x020fe20000400000 */
[----:B------:R-:W-:Y:S01]  /*0dc0*/  FFMA R26, R26, R13, R26 ;  /* 0x0000000d1a1a7223 */ /* 0x000fe2000000001a */
[----:B------:R-:W-:Y:S01]  /*0dd0*/  FFMA R19, R4, R19, R4 ;  /* 0x0000001304137223 */ /* 0x000fe20000000004 */
[----:B------:R-:W-:Y:S01]  /*0de0*/  @P3 FSEL R27, R17, RZ, P2 ;  /* 0x000000ff111b3208 */ /* 0x000fe20001000000 */
[----:B------:R-:W-:Y:S01]  /*0df0*/  FFMA R20, R20, R23, R20 ;  /* 0x0000001714147223 */ /* 0x000fe20000000014 */
[----:B------:R-:W-:Y:S01]  /*0e00*/  @P3 FSEL R20, R8, RZ, P2 ;  /* 0x000000ff08143208 */ /* 0x000fe20001000000 */
[----:B------:R-:W-:Y:S01]  /*0e10*/  FFMA R4, R10, R21, R10 ;  /* 0x000000150a047223 */ /* 0x000fe2000000000a */
[----:B------:R-:W-:Y:S01]  /*0e20*/  FFMA R5, R6, R5, R6 ;  /* 0x0000000506057223 */ /* 0x000fe20000000006 */
[----:B-1----:R-:W-:Y:S01]  /*0e30*/  IMAD.WIDE R2, R0, 0x4, R2 ;  /* 0x0000000400027825 */ /* 0x002fe200078e0202 */
[----:B------:R-:W-:-:S02]  /*0e40*/  @P1 FSEL R4, R26, R27, !P0 ;  /* 0x0000001b1a041208 */ /* 0x000fc40004000000 */
[----:B------:R-:W-:-:S05]  /*0e50*/  @P1 FSEL R5, R19, R20, !P0 ;  /* 0x0000001413051208 */ /* 0x000fca0004000000 */
[----:B------:R-:W-:Y:S01]  /*0e60*/  STG.E.64 desc[UR4][R2.64], R4 ;  /* 0x0000000402007986 */ /* 0x000fe2000c101b04 */
[----:B------:R-:W-:Y:S05]  /*0e70*/  EXIT ;  /* 0x000000000000794d */ /* 0x000fea0003800000 */
.L_x_0:
[----:B------:R-:W-:-:S00]  /*0e80*/  BRA `(.L_x_0) ;  /* 0xfffffffc00fc7947 */ /* 0x000fc0000383ffff */
[----:B------:R-:W-:-:S00]  /*0e90*/  NOP ;  /* 0x0000000000007918 */ /* 0x000fc00000000000 */
        /* <DEDUP_REMOVED lines=14> */
.L_x_1:


//--------------------- .nv.constant0.triton_poi_fused_cat_9 --------------------------
	.section	.nv.constant0.triton_poi_fused_cat_9,"a",@progbits
	.sectionflags	@""
	.align	4
.nv.constant0.triton_poi_fused_cat_9:
	.zero		580
